//
// Generated by NVIDIA NVVM Compiler
//
// Compiler Build ID: CL-36424714
// Cuda compilation tools, release 13.0, V13.0.88
// Based on NVVM 20.0.0
//

.version 9.0
.target sm_100
.address_size 64

	// .globl	do_cuda_stuff_kernel
.extern .func  (.param .b32 func_retval0) vprintf
(
	.param .b64 vprintf_param_0,
	.param .b64 vprintf_param_1
)
;
.global .align 1 .b8 $str[23] = {72, 101, 108, 108, 111, 32, 102, 114, 111, 109, 32, 116, 104, 114, 101, 97, 100, 32, 37, 100, 33, 10};

.visible .entry do_cuda_stuff_kernel()
{
	.local .align 8 .b8 	__local_depot0[8];
	.reg .b64 	%SP;
	.reg .b64 	%SPL;
	.reg .b32 	%r<7>;
	.reg .b64 	%rd<5>;

	mov.u64 	%SPL, __local_depot0;
	cvta.local.u64 	%SP, %SPL;
	add.u64 	%rd1, %SP, 0;
	add.u64 	%rd2, %SPL, 0;
	mov.u32 	%r1, %ctaid.x;
	mov.u32 	%r2, %ntid.x;
	mov.u32 	%r3, %tid.x;
	mad.lo.s32 	%r4, %r1, %r2, %r3;
	st.local.u32 	[%rd2], %r4;
	mov.u64 	%rd3, $str;
	cvta.global.u64 	%rd4, %rd3;
	{ // callseq 0, 0
	.param .b64 param0;
	st.param.b64 	[param0], %rd4;
	.param .b64 param1;
	st.param.b64 	[param1], %rd1;
	.param .b32 retval0;
	call.uni (retval0), 
	vprintf, 
	(
	param0, 
	param1
	);
	ld.param.b32 	%r5, [retval0];
	} // callseq 0
	ret;

}


// ===== COMPILED SASS (sm_100) =====

	.target	sm_100

	.elftype	@"ET_EXEC"


//--------------------- .note.nv.tkinfo           --------------------------
	.section	.note.nv.tkinfo,"",@"SHT_NOTE"
	.sectionflags	@"SHF_NOTE_NV_TKINFO"
	.tkinfo
        /*0018*/ 	.word	0x00000002
        /*0030*/ 	.string	""
        /*0030*/ 	.string	"ptxas"
        /*0030*/ 	.string	"Cuda compilation tools, release 13.0, V13.0.88"
        /*0030*/ 	.string	"Build cuda_13.0.r13.0/compiler.36424714_0"
        /*0030*/ 	.string	"-arch sm_100 -m 64 "



//--------------------- .note.nv.cuinfo           --------------------------
	.section	.note.nv.cuinfo,"",@"SHT_NOTE"
	.sectionflags	@"SHF_NOTE_NV_CUINFO"
        /*0018*/ 	.short	0x0002
        /*001a*/ 	.short	0x0064
        /*001c*/ 	.short	0x0082
	.zero		2


//--------------------- .nv.info                  --------------------------
	.section	.nv.info,"",@"SHT_CUDA_INFO"
	.align	4


	//----- nvinfo : EIATTR_REGCOUNT
	.align		4
        /*0000*/ 	.byte	0x04, 0x2f
        /*0002*/ 	.short	(.L_2 - .L_1)
	.align		4
.L_1:
        /*0004*/ 	.word	index@(do_cuda_stuff_kernel)
        /*0008*/ 	.word	0x00000018


	//----- nvinfo : EIATTR_FRAME_SIZE
	.align		4
.L_2:
        /*000c*/ 	.byte	0x04, 0x11
        /*000e*/ 	.short	(.L_4 - .L_3)
	.align		4
.L_3:
        /*0010*/ 	.word	index@(do_cuda_stuff_kernel)
        /*0014*/ 	.word	0x00000008


	//----- nvinfo : EIATTR_MIN_STACK_SIZE
	.align		4
.L_4:
        /*0018*/ 	.byte	0x04, 0x12
        /*001a*/ 	.short	(.L_6 - .L_5)
	.align		4
.L_5:
        /*001c*/ 	.word	index@(do_cuda_stuff_kernel)
        /*0020*/ 	.word	0x00000008
.L_6:


//--------------------- .nv.compat                --------------------------
	.section	.nv.compat,"",@"SHT_CUDA_COMPAT_INFO"
	.align	4
        /*0000*/ 	.byte	0x02, 0x09, 0x00, 0x00, 0x02, 0x02, 0x01, 0x00, 0x02, 0x05, 0x05, 0x00, 0x03, 0x07, 0x01, 0x01
        /*0010*/ 	.byte	0x02, 0x03, 0x00, 0x00, 0x02, 0x06, 0x01, 0x00, 0x04, 0x0b, 0x08, 0x00, 0x09, 0x00, 0x00, 0x00
        /*0020*/ 	.byte	0x00, 0x00, 0x00, 0x00


//--------------------- .nv.info.do_cuda_stuff_kernel --------------------------
	.section	.nv.info.do_cuda_stuff_kernel,"",@"SHT_CUDA_INFO"
	.sectionflags	@""
	.align	4


	//----- nvinfo : EIATTR_CUDA_API_VERSION
	.align		4
        /*0000*/ 	.byte	0x04, 0x37
        /*0002*/ 	.short	(.L_8 - .L_7)
.L_7:
        /*0004*/ 	.word	0x00000082


	//----- nvinfo : EIATTR_SPARSE_MMA_MASK
	.align		4
.L_8:
        /*0008*/ 	.byte	0x03, 0x50
        /*000a*/ 	.short	0x0000


	//----- nvinfo : EIATTR_MAXREG_COUNT
	.align		4
        /*000c*/ 	.byte	0x03, 0x1b
        /*000e*/ 	.short	0x00ff


	//----- nvinfo : EIATTR_EXTERNS
	.align		4
        /*0010*/ 	.byte	0x04, 0x0f
        /*0012*/ 	.short	(.L_10 - .L_9)


	//   ....[0]....
	.align		4
.L_9:
        /*0014*/ 	.word	index@(vprintf)


	//----- nvinfo : EIATTR_MERCURY_ISA_VERSION
	.align		4
.L_10:
        /*0018*/ 	.byte	0x03, 0x5f
        /*001a*/ 	.short	0x0101


	//----- nvinfo : EIATTR_VRC_CTA_INIT_COUNT
	.align		4
        /*001c*/ 	.byte	0x02, 0x4a
	.zero		1
	.zero		1


	//----- nvinfo : EIATTR_SYSCALL_OFFSETS
	.align		4
        /*0020*/ 	.byte	0x04, 0x46
        /*0022*/ 	.short	(.L_12 - .L_11)


	//   ....[0]....
.L_11:
        /*0024*/ 	.word	0x00000110


	//----- nvinfo : EIATTR_EXIT_INSTR_OFFSETS
	.align		4
.L_12:
        /*0028*/ 	.byte	0x04, 0x1c
        /*002a*/ 	.short	(.L_14 - .L_13)


	//   ....[0]....
.L_13:
        /*002c*/ 	.word	0x00000120


	//----- nvinfo : EIATTR_SW_WAR
	.align		4
.L_14:
        /*0030*/ 	.byte	0x04, 0x36
        /*0032*/ 	.short	(.L_16 - .L_15)
.L_15:
        /*0034*/ 	.word	0x00000008
.L_16:


//--------------------- .nv.callgraph             --------------------------
	.section	.nv.callgraph,"",@"SHT_CUDA_CALLGRAPH"
	.align	4
	.sectionentsize	8
	.align		4
        /*0000*/ 	.word	0x00000000
	.align		4
        /*0004*/ 	.word	0xffffffff
	.align		4
        /*0008*/ 	.word	index@(do_cuda_stuff_kernel)
	.align		4
        /*000c*/ 	.word	index@(vprintf)
	.align		4
        /*0010*/ 	.word	0x00000000
	.align		4
        /*0014*/ 	.word	0xfffffffe
	.align		4
        /*0018*/ 	.word	0x00000000
	.align		4
        /*001c*/ 	.word	0xfffffffd
	.align		4
        /*0020*/ 	.word	0x00000000
	.align		4
        /*0024*/ 	.word	0xfffffffc


//--------------------- .nv.constant4             --------------------------
	.section	.nv.constant4,"a",@progbits
	.align	8
	.align		8
.nv.constant4:
        /*0000*/ 	.dword	vprintf
	.align		8
        /*0008*/ 	.dword	$str


//--------------------- .text.do_cuda_stuff_kernel --------------------------
	.section	.text.do_cuda_stuff_kernel,"ax",@progbits
	.align	128
        .global         do_cuda_stuff_kernel
        .type           do_cuda_stuff_kernel,@function
        .size           do_cuda_stuff_kernel,(.L_x_2 - do_cuda_stuff_kernel)
        .other          do_cuda_stuff_kernel,@"STO_CUDA_ENTRY STV_DEFAULT"
do_cuda_stuff_kernel:
.text.do_cuda_stuff_kernel:
[----:B------:R-:W0:Y:S01]  /*0000*/  LDC R1, c[0x0][0x37c] ;  /* 0x0000df00ff017b82 */ /* 0x000e220000000800 */
[----:B------:R-:W1:Y:S01]  /*0010*/  S2R R3, SR_TID.X ;  /* 0x0000000000037919 */ /* 0x000e620000002100 */
[----:B------:R-:W2:Y:S06]  /*0020*/  LDCU UR5, c[0x0][0x2fc] ;  /* 0x00005f80ff0577ac */ /* 0x000eac0008000800 */
[----:B------:R-:W1:Y:S01]  /*0030*/  S2UR UR6, SR_CTAID.X ;  /* 0x00000000000679c3 */ /* 0x000e620000002500 */
[----:B------:R-:W-:Y:S01]  /*0040*/  MOV R2, 0x0 ;  /* 0x0000000000027802 */ /* 0x000fe20000000f00 */
[----:B0-----:R-:W-:Y:S01]  /*0050*/  VIADD R1, R1, 0xfffffff8 ;  /* 0xfffffff801017836 */ /* 0x001fe20000000000 */
[----:B------:R-:W0:Y:S05]  /*0060*/  LDCU UR4, c[0x0][0x2f8] ;  /* 0x00005f00ff0477ac */ /* 0x000e2a0008000800 */
[----:B------:R-:W1:Y:S01]  /*0070*/  LDC R0, c[0x0][0x360] ;  /* 0x0000d800ff007b82 */ /* 0x000e620000000800 */
[----:B0-----:R-:W-:-:S05]  /*0080*/  IADD3 R6, P0, PT, R1, UR4, RZ ;  /* 0x0000000401067c10 */ /* 0x001fca000ff1e0ff */
[----:B--2---:R-:W-:Y:S02]  /*0090*/  IMAD.X R7, RZ, RZ, UR5, P0 ;  /* 0x00000005ff077e24 */ /* 0x004fe400080e06ff */
[----:B-1----:R-:W-:Y:S01]  /*00a0*/  IMAD R0, R0, UR6, R3 ;  /* 0x0000000600007c24 */ /* 0x002fe2000f8e0203 */
[----:B------:R-:W0:Y:S01]  /*00b0*/  LDCU.64 UR6, c[0x4][0x8] ;  /* 0x01000100ff0677ac */ /* 0x000e220008000a00 */
[----:B------:R-:W1:Y:S03]  /*00c0*/  LDC.64 R2, c[0x4][R2] ;  /* 0x0100000002027b82 */ /* 0x000e660000000a00 */
[----:B------:R2:W-:Y:S01]  /*00d0*/  STL [R1], R0 ;  /* 0x0000000001007387 */ /* 0x0005e20000100800 */
[----:B0-----:R-:W-:Y:S01]  /*00e0*/  IMAD.U32 R4, RZ, RZ, UR6 ;  /* 0x00000006ff047e24 */ /* 0x001fe2000f8e00ff */
[----:B--2---:R-:W-:-:S07]  /*00f0*/  MOV R5, UR7 ;  /* 0x0000000700057c02 */ /* 0x004fce0008000f00 */
[----:B------:R-:W-:-:S07]  /*0100*/  LEPC R20, `(.L_x_0) ;  /* 0x000000001014794e */ /* 0x000fce0000000000 */
[----:B-1----:R-:W-:Y:S05]  /*0110*/  CALL.ABS.NOINC R2 ;  /* 0x0000000002007343 */ /* 0x002fea0003c00000 */
.L_x_0:
[----:B------:R-:W-:Y:S05]  /*0120*/  EXIT ;  /* 0x000000000000794d */ /* 0x000fea0003800000 */
.L_x_1:
[----:B------:R-:W-:-:S00]  /*0130*/  BRA `(.L_x_1) ;  /* 0xfffffffc00fc7947 */ /* 0x000fc0000383ffff */
[----:B------:R-:W-:-:S00]  /*0140*/  NOP ;  /* 0x0000000000007918 */ /* 0x000fc00000000000 */
        /* <DEDUP_REMOVED lines=11> */
.L_x_2:


//--------------------- .nv.global.init           --------------------------
	.section	.nv.global.init,"aw",@progbits
.nv.global.init:
	.type		$str,@object
	.size		$str,(.L_0 - $str)
$str:
        /*0000*/ 	.byte	0x48, 0x65, 0x6c, 0x6c, 0x6f, 0x20, 0x66, 0x72, 0x6f, 0x6d, 0x20, 0x74, 0x68, 0x72, 0x65, 0x61
        /*0010*/ 	.byte	0x64, 0x20, 0x25, 0x64, 0x21, 0x0a, 0x00
.L_0:


//--------------------- .nv.shared.reserved.0     --------------------------
	.section	.nv.shared.reserved.0,"aw",@nobits
	.weak		__nv_reservedSMEM_offset_0_alias
	.size		__nv_reservedSMEM_offset_0_alias, 0, 64
	.other		__nv_reservedSMEM_offset_0_alias,@"STO_CUDA_RESERVED_SHARED STV_DEFAULT"
__nv_reservedSMEM_offset_0_alias:
	.zero		0
	.zero		64


//--------------------- .nv.constant0.do_cuda_stuff_kernel --------------------------
	.section	.nv.constant0.do_cuda_stuff_kernel,"a",@progbits
	.sectionflags	@""
	.align	4
.nv.constant0.do_cuda_stuff_kernel:
	.zero		896


//--------------------- SYMBOLS --------------------------

	.type		.nv.reservedSmem.offset0,@object
	.size		.nv.reservedSmem.offset0,0x4
	.type		vprintf,@function
